//
// Generated by NVIDIA NVVM Compiler
//
// Compiler Build ID: CL-36424714
// Cuda compilation tools, release 13.0, V13.0.88
// Based on NVVM 20.0.0
//

.version 9.0
.target sm_100
.address_size 64

	// .globl	_Z14countSubstringPPciS0_iPi

.visible .entry _Z14countSubstringPPciS0_iPi(
	.param .u64 .ptr .align 1 _Z14countSubstringPPciS0_iPi_param_0,
	.param .u32 _Z14countSubstringPPciS0_iPi_param_1,
	.param .u64 .ptr .align 1 _Z14countSubstringPPciS0_iPi_param_2,
	.param .u32 _Z14countSubstringPPciS0_iPi_param_3,
	.param .u64 .ptr .align 1 _Z14countSubstringPPciS0_iPi_param_4
)
{


	ret;

}


// ===== COMPILED SASS (sm_100) =====

	.target	sm_100

	.elftype	@"ET_EXEC"


//--------------------- .note.nv.tkinfo           --------------------------
	.section	.note.nv.tkinfo,"",@"SHT_NOTE"
	.sectionflags	@"SHF_NOTE_NV_TKINFO"
	.tkinfo
        /*0018*/ 	.word	0x00000002
        /*0030*/ 	.string	""
        /*0030*/ 	.string	"ptxas"
        /*0030*/ 	.string	"Cuda compilation tools, release 13.0, V13.0.88"
        /*0030*/ 	.string	"Build cuda_13.0.r13.0/compiler.36424714_0"
        /*0030*/ 	.string	"-arch sm_100 -m 64 "



//--------------------- .note.nv.cuinfo           --------------------------
	.section	.note.nv.cuinfo,"",@"SHT_NOTE"
	.sectionflags	@"SHF_NOTE_NV_CUINFO"
        /*0018*/ 	.short	0x0002
        /*001a*/ 	.short	0x0064
        /*001c*/ 	.short	0x0082
	.zero		2


//--------------------- .nv.info                  --------------------------
	.section	.nv.info,"",@"SHT_CUDA_INFO"
	.align	4


	//----- nvinfo : EIATTR_REGCOUNT
	.align		4
        /*0000*/ 	.byte	0x04, 0x2f
        /*0002*/ 	.short	(.L_1 - .L_0)
	.align		4
.L_0:
        /*0004*/ 	.word	index@(_Z14countSubstringPPciS0_iPi)
        /*0008*/ 	.word	0x00000004


	//----- nvinfo : EIATTR_FRAME_SIZE
	.align		4
.L_1:
        /*000c*/ 	.byte	0x04, 0x11
        /*000e*/ 	.short	(.L_3 - .L_2)
	.align		4
.L_2:
        /*0010*/ 	.word	index@(_Z14countSubstringPPciS0_iPi)
        /*0014*/ 	.word	0x00000000


	//----- nvinfo : EIATTR_MIN_STACK_SIZE
	.align		4
.L_3:
        /*0018*/ 	.byte	0x04, 0x12
        /*001a*/ 	.short	(.L_5 - .L_4)
	.align		4
.L_4:
        /*001c*/ 	.word	index@(_Z14countSubstringPPciS0_iPi)
        /*0020*/ 	.word	0x00000000
.L_5:


//--------------------- .nv.compat                --------------------------
	.section	.nv.compat,"",@"SHT_CUDA_COMPAT_INFO"
	.align	4
        /*0000*/ 	.byte	0x02, 0x09, 0x00, 0x00, 0x02, 0x02, 0x01, 0x00, 0x02, 0x05, 0x05, 0x00, 0x03, 0x07, 0x01, 0x01
        /*0010*/ 	.byte	0x02, 0x03, 0x00, 0x00, 0x02, 0x06, 0x01, 0x00, 0x04, 0x0b, 0x08, 0x00, 0x09, 0x00, 0x00, 0x00
        /*0020*/ 	.byte	0x00, 0x00, 0x00, 0x00


//--------------------- .nv.info._Z14countSubstringPPciS0_iPi --------------------------
	.section	.nv.info._Z14countSubstringPPciS0_iPi,"",@"SHT_CUDA_INFO"
	.sectionflags	@""
	.align	4


	//----- nvinfo : EIATTR_CUDA_API_VERSION
	.align		4
        /*0000*/ 	.byte	0x04, 0x37
        /*0002*/ 	.short	(.L_7 - .L_6)
.L_6:
        /*0004*/ 	.word	0x00000082


	//----- nvinfo : EIATTR_KPARAM_INFO
	.align		4
.L_7:
        /*0008*/ 	.byte	0x04, 0x17
        /*000a*/ 	.short	(.L_9 - .L_8)
.L_8:
        /*000c*/ 	.word	0x00000000
        /*0010*/ 	.short	0x0004
        /*0012*/ 	.short	0x0020
        /*0014*/ 	.byte	0x00, 0xf5, 0x21, 0x00


	//----- nvinfo : EIATTR_KPARAM_INFO
	.align		4
.L_9:
        /*0018*/ 	.byte	0x04, 0x17
        /*001a*/ 	.short	(.L_11 - .L_10)
.L_10:
        /*001c*/ 	.word	0x00000000
        /*0020*/ 	.short	0x0003
        /*0022*/ 	.short	0x0018
        /*0024*/ 	.byte	0x00, 0xf0, 0x11, 0x00


	//----- nvinfo : EIATTR_KPARAM_INFO
	.align		4
.L_11:
        /*0028*/ 	.byte	0x04, 0x17
        /*002a*/ 	.short	(.L_13 - .L_12)
.L_12:
        /*002c*/ 	.word	0x00000000
        /*0030*/ 	.short	0x0002
        /*0032*/ 	.short	0x0010
        /*0034*/ 	.byte	0x00, 0xf5, 0x21, 0x00


	//----- nvinfo : EIATTR_KPARAM_INFO
	.align		4
.L_13:
        /*0038*/ 	.byte	0x04, 0x17
        /*003a*/ 	.short	(.L_15 - .L_14)
.L_14:
        /*003c*/ 	.word	0x00000000
        /*0040*/ 	.short	0x0001
        /*0042*/ 	.short	0x0008
        /*0044*/ 	.byte	0x00, 0xf0, 0x11, 0x00


	//----- nvinfo : EIATTR_KPARAM_INFO
	.align		4
.L_15:
        /*0048*/ 	.byte	0x04, 0x17
        /*004a*/ 	.short	(.L_17 - .L_16)
.L_16:
        /*004c*/ 	.word	0x00000000
        /*0050*/ 	.short	0x0000
        /*0052*/ 	.short	0x0000
        /*0054*/ 	.byte	0x00, 0xf5, 0x21, 0x00


	//----- nvinfo : EIATTR_SPARSE_MMA_MASK
	.align		4
.L_17:
        /*0058*/ 	.byte	0x03, 0x50
        /*005a*/ 	.short	0x0000


	//----- nvinfo : EIATTR_MAXREG_COUNT
	.align		4
        /*005c*/ 	.byte	0x03, 0x1b
        /*005e*/ 	.short	0x00ff


	//----- nvinfo : EIATTR_MERCURY_ISA_VERSION
	.align		4
        /*0060*/ 	.byte	0x03, 0x5f
        /*0062*/ 	.short	0x0101


	//----- nvinfo : EIATTR_VRC_CTA_INIT_COUNT
	.align		4
        /*0064*/ 	.byte	0x02, 0x4a
	.zero		1
	.zero		1


	//----- nvinfo : EIATTR_EXIT_INSTR_OFFSETS
	.align		4
        /*0068*/ 	.byte	0x04, 0x1c
        /*006a*/ 	.short	(.L_19 - .L_18)


	//   ....[0]....
.L_18:
        /*006c*/ 	.word	0x00000010


	//----- nvinfo : EIATTR_CBANK_PARAM_SIZE
	.align		4
.L_19:
        /*0070*/ 	.byte	0x03, 0x19
        /*0072*/ 	.short	0x0028


	//----- nvinfo : EIATTR_PARAM_CBANK
	.align		4
        /*0074*/ 	.byte	0x04, 0x0a
        /*0076*/ 	.short	(.L_21 - .L_20)
	.align		4
.L_20:
        /*0078*/ 	.word	index@(.nv.constant0._Z14countSubstringPPciS0_iPi)
        /*007c*/ 	.short	0x0380
        /*007e*/ 	.short	0x0028


	//----- nvinfo : EIATTR_SW_WAR
	.align		4
.L_21:
        /*0080*/ 	.byte	0x04, 0x36
        /*0082*/ 	.short	(.L_23 - .L_22)
.L_22:
        /*0084*/ 	.word	0x00000008
.L_23:


//--------------------- .nv.callgraph             --------------------------
	.section	.nv.callgraph,"",@"SHT_CUDA_CALLGRAPH"
	.align	4
	.sectionentsize	8
	.align		4
        /*0000*/ 	.word	0x00000000
	.align		4
        /*0004*/ 	.word	0xffffffff
	.align		4
        /*0008*/ 	.word	0x00000000
	.align		4
        /*000c*/ 	.word	0xfffffffe
	.align		4
        /*0010*/ 	.word	0x00000000
	.align		4
        /*0014*/ 	.word	0xfffffffd
	.align		4
        /*0018*/ 	.word	0x00000000
	.align		4
        /*001c*/ 	.word	0xfffffffc


//--------------------- .text._Z14countSubstringPPciS0_iPi --------------------------
	.section	.text._Z14countSubstringPPciS0_iPi,"ax",@progbits
	.align	128
        .global         _Z14countSubstringPPciS0_iPi
        .type           _Z14countSubstringPPciS0_iPi,@function
        .size           _Z14countSubstringPPciS0_iPi,(.L_x_1 - _Z14countSubstringPPciS0_iPi)
        .other          _Z14countSubstringPPciS0_iPi,@"STO_CUDA_ENTRY STV_DEFAULT"
_Z14countSubstringPPciS0_iPi:
.text._Z14countSubstringPPciS0_iPi:
[----:B------:R-:W-:Y:S01]  /*0000*/  LDC R1, c[0x0][0x37c] ;  /* 0x0000df00ff017b82 */ /* 0x000fe20000000800 */
[----:B------:R-:W-:Y:S05]  /*0010*/  EXIT ;  /* 0x000000000000794d */ /* 0x000fea0003800000 */
.L_x_0:
[----:B------:R-:W-:-:S00]  /*0020*/  BRA `(.L_x_0) ;  /* 0xfffffffc00fc7947 */ /* 0x000fc0000383ffff */
[----:B------:R-:W-:-:S00]  /*0030*/  NOP ;  /* 0x0000000000007918 */ /* 0x000fc00000000000 */
        /* <DEDUP_REMOVED lines=12> */
.L_x_1:


//--------------------- .nv.shared.reserved.0     --------------------------
	.section	.nv.shared.reserved.0,"aw",@nobits
	.weak		__nv_reservedSMEM_offset_0_alias
	.size		__nv_reservedSMEM_offset_0_alias, 0, 64
	.other		__nv_reservedSMEM_offset_0_alias,@"STO_CUDA_RESERVED_SHARED STV_DEFAULT"
__nv_reservedSMEM_offset_0_alias:
	.zero		0
	.zero		64


//--------------------- .nv.constant0._Z14countSubstringPPciS0_iPi --------------------------
	.section	.nv.constant0._Z14countSubstringPPciS0_iPi,"a",@progbits
	.sectionflags	@""
	.align	4
.nv.constant0._Z14countSubstringPPciS0_iPi:
	.zero		936


//--------------------- SYMBOLS --------------------------

	.type		.nv.reservedSmem.offset0,@object
	.size		.nv.reservedSmem.offset0,0x4
